	.headerflags	@"EF_CUDA_TEXMODE_UNIFIED EF_CUDA_64BIT_ADDRESS EF_CUDA_ACCELERATORS EF_CUDA_SM90 EF_CUDA_VIRTUAL_SM(EF_CUDA_SM90)"
	.elftype	@"ET_EXEC"


//--------------------- .nv.info                  --------------------------
	.section	.nv.info,"",@"SHT_CUDA_INFO"
	.align	4


	//----- nvinfo : EIATTR_REGCOUNT
	.align		4
        /*0000*/ 	.byte	0x04, 0x2f
        /*0002*/ 	.short	(.L_1 - .L_0)
	.align		4
.L_0:
        /*0004*/ 	.word	index@(triton_poi_fused_convolution_33)
        /*0008*/ 	.word	0x0000000a


	//----- nvinfo : EIATTR_MIN_STACK_SIZE
	.align		4
.L_1:
        /*000c*/ 	.byte	0x04, 0x12
        /*000e*/ 	.short	(.L_3 - .L_2)
	.align		4
.L_2:
        /*0010*/ 	.word	index@(triton_poi_fused_convolution_33)
        /*0014*/ 	.word	0x00000000


	//----- nvinfo : EIATTR_FRAME_SIZE
	.align		4
.L_3:
        /*0018*/ 	.byte	0x04, 0x11
        /*001a*/ 	.short	(.L_5 - .L_4)
	.align		4
.L_4:
        /*001c*/ 	.word	index@(triton_poi_fused_convolution_33)
        /*0020*/ 	.word	0x00000000


	//----- nvinfo : EIATTR_MIN_STACK_SIZE
	.align		4
.L_5:
        /*0024*/ 	.byte	0x04, 0x12
        /*0026*/ 	.short	(.L_7 - .L_6)
	.align		4
.L_6:
        /*0028*/ 	.word	index@(triton_poi_fused_convolution_33)
        /*002c*/ 	.word	0x00000000
.L_7:


//--------------------- .nv.info.triton_poi_fused_convolution_33 --------------------------
	.section	.nv.info.triton_poi_fused_convolution_33,"",@"SHT_CUDA_INFO"
	.sectionflags	@""
	.align	4


	//----- nvinfo : EIATTR_CUDA_API_VERSION
	.align		4
        /*0000*/ 	.byte	0x04, 0x37
        /*0002*/ 	.short	(.L_9 - .L_8)
.L_8:
        /*0004*/ 	.word	0x0000007c


	//----- nvinfo : EIATTR_KPARAM_INFO
	.align		4
.L_9:
        /*0008*/ 	.byte	0x04, 0x17
        /*000a*/ 	.short	(.L_11 - .L_10)
.L_10:
        /*000c*/ 	.word	0x00000000
        /*0010*/ 	.short	0x0002
        /*0012*/ 	.short	0x0010
        /*0014*/ 	.byte	0x00, 0xf0, 0x11, 0x00


	//----- nvinfo : EIATTR_KPARAM_INFO
	.align		4
.L_11:
        /*0018*/ 	.byte	0x04, 0x17
        /*001a*/ 	.short	(.L_13 - .L_12)
.L_12:
        /*001c*/ 	.word	0x00000000
        /*0020*/ 	.short	0x0001
        /*0022*/ 	.short	0x0008
        /*0024*/ 	.byte	0x00, 0xf4, 0x21, 0x00


	//----- nvinfo : EIATTR_KPARAM_INFO
	.align		4
.L_13:
        /*0028*/ 	.byte	0x04, 0x17
        /*002a*/ 	.short	(.L_15 - .L_14)
.L_14:
        /*002c*/ 	.word	0x00000000
        /*0030*/ 	.short	0x0000
        /*0032*/ 	.short	0x0000
        /*0034*/ 	.byte	0x00, 0xf4, 0x21, 0x00


	//----- nvinfo : EIATTR_SPARSE_MMA_MASK
	.align		4
.L_15:
        /*0038*/ 	.byte	0x03, 0x50
        /*003a*/ 	.short	0x0000


	//----- nvinfo : EIATTR_MAXREG_COUNT
	.align		4
        /*003c*/ 	.byte	0x03, 0x1b
        /*003e*/ 	.short	0x00ff


	//----- nvinfo : EIATTR_EXIT_INSTR_OFFSETS
	.align		4
        /*0040*/ 	.byte	0x04, 0x1c
        /*0042*/ 	.short	(.L_17 - .L_16)


	//   ....[0]....
.L_16:
        /*0044*/ 	.word	0x000000f0


	//----- nvinfo : EIATTR_REQNTID
	.align		4
.L_17:
        /*0048*/ 	.byte	0x04, 0x10
        /*004a*/ 	.short	(.L_19 - .L_18)
.L_18:
        /*004c*/ 	.word	0x00000080
        /*0050*/ 	.word	0x00000001
        /*0054*/ 	.word	0x00000001


	//----- nvinfo : EIATTR_CBANK_PARAM_SIZE
	.align		4
.L_19:
        /*0058*/ 	.byte	0x03, 0x19
        /*005a*/ 	.short	0x0014


	//----- nvinfo : EIATTR_PARAM_CBANK
	.align		4
        /*005c*/ 	.byte	0x04, 0x0a
        /*005e*/ 	.short	(.L_21 - .L_20)
	.align		4
.L_20:
        /*0060*/ 	.word	index@(.nv.constant0.triton_poi_fused_convolution_33)
        /*0064*/ 	.short	0x0210
        /*0066*/ 	.short	0x0014


	//----- nvinfo : EIATTR_SW_WAR
	.align		4
.L_21:
        /*0068*/ 	.byte	0x04, 0x36
        /*006a*/ 	.short	(.L_23 - .L_22)
.L_22:
        /*006c*/ 	.word	0x00000008
.L_23:


//--------------------- .nv.callgraph             --------------------------
	.section	.nv.callgraph,"",@"SHT_CUDA_CALLGRAPH"
	.align	4
	.sectionentsize	8
	.align		4
        /*0000*/ 	.word	0x00000000
	.align		4
        /*0004*/ 	.word	0xffffffff
	.align		4
        /*0008*/ 	.word	0x00000000
	.align		4
        /*000c*/ 	.word	0xfffffffe
	.align		4
        /*0010*/ 	.word	0x00000000
	.align		4
        /*0014*/ 	.word	0xfffffffd
	.align		4
        /*0018*/ 	.word	0x00000000
	.align		4
        /*001c*/ 	.word	0xfffffffc


//--------------------- .text.triton_poi_fused_convolution_33 --------------------------
	.section	.text.triton_poi_fused_convolution_33,"ax",@progbits
	.align	128
        .global         triton_poi_fused_convolution_33
        .type           triton_poi_fused_convolution_33,@function
        .size           triton_poi_fused_convolution_33,(.L_x_1 - triton_poi_fused_convolution_33)
        .other          triton_poi_fused_convolution_33,@"STO_CUDA_ENTRY STV_DEFAULT"
triton_poi_fused_convolution_33:
.text.triton_poi_fused_convolution_33:
[----:B------:R-:W-:Y:S01]  /*0000*/  LDC R1, c[0x0][0x28] ;  /* 0x00000a00ff017b82 */ /* 0x000fe20000000800 */
[----:B------:R-:W1:Y:S07]  /*0010*/  S2R R0, SR_TID.X ;  /* 0x0000000000007919 */ /* 0x000e6e0000002100 */
[----:B------:R-:W2:Y:S01]  /*0020*/  LDC.64 R2, c[0x0][0x210] ;  /* 0x00008400ff027b82 */ /* 0x000ea20000000a00 */
[----:B------:R-:W-:Y:S01]  /*0030*/  ULDC.64 UR4, c[0x0][0x208] ;  /* 0x0000820000047ab9 */ /* 0x000fe20000000a00 */
[----:B------:R-:W3:Y:S06]  /*0040*/  S2R R7, SR_CTAID.X ;  /* 0x0000000000077919 */ /* 0x000eec0000002500 */
[----:B------:R-:W4:Y:S01]  /*0050*/  LDC.64 R4, c[0x0][0x218] ;  /* 0x00008600ff047b82 */ /* 0x000f220000000a00 */
[----:B-1----:R-:W-:Y:S01]  /*0060*/  SHF.L.U32 R0, R0, 0x1, RZ ;  /* 0x0000000100007819 */ /* 0x002fe200000006ff */
[----:B----4-:R-:W4:Y:S03]  /*0070*/  LDG.E R4, desc[UR4][R4.64] ;  /* 0x0000000404047981 */ /* 0x010f26000c1e1900 */
[----:B------:R-:W-:-:S04]  /*0080*/  LOP3.LUT R0, R0, 0xfe, RZ, 0xc0, !PT ;  /* 0x000000fe00007812 */ /* 0x000fc800078ec0ff */
[----:B---3--:R-:W-:-:S05]  /*0090*/  LEA R7, R7, R0, 0x8 ;  /* 0x0000000007077211 */ /* 0x008fca00078e40ff */
[----:B--2---:R-:W-:-:S05]  /*00a0*/  IMAD.WIDE R2, R7, 0x4, R2 ;  /* 0x0000000407027825 */ /* 0x004fca00078e0202 */
[----:B------:R-:W4:Y:S02]  /*00b0*/  LDG.E.64 R6, desc[UR4][R2.64] ;  /* 0x0000000402067981 */ /* 0x000f24000c1e1b00 */
[--C-:B----4-:R-:W-:Y:S01]  /*00c0*/  FADD R6, R6, R4.reuse ;  /* 0x0000000406067221 */ /* 0x110fe20000000000 */
[----:B------:R-:W-:-:S05]  /*00d0*/  FADD R7, R7, R4 ;  /* 0x0000000407077221 */ /* 0x000fca0000000000 */
[----:B------:R-:W-:Y:S01]  /*00e0*/  STG.E.64 desc[UR4][R2.64], R6 ;  /* 0x0000000602007986 */ /* 0x000fe2000c101b04 */
[----:B------:R-:W-:Y:S05]  /*00f0*/  EXIT ;  /* 0x000000000000794d */ /* 0x000fea0003800000 */
.L_x_0:
[----:B------:R-:W-:-:S00]  /*0100*/  BRA `(.L_x_0) ;  /* 0xfffffffc00fc7947 */ /* 0x000fc0000383ffff */
[----:B------:R-:W-:-:S00]  /*0110*/  NOP ;  /* 0x0000000000007918 */ /* 0x000fc00000000000 */
        /* <DEDUP_REMOVED lines=14> */
.L_x_1:


//--------------------- .nv.constant0.triton_poi_fused_convolution_33 --------------------------
	.section	.nv.constant0.triton_poi_fused_convolution_33,"a",@progbits
	.sectionflags	@""
	.align	4
.nv.constant0.triton_poi_fused_convolution_33:
	.zero		548
